//
// Generated by NVIDIA NVVM Compiler
//
// Compiler Build ID: CL-36424714
// Cuda compilation tools, release 13.0, V13.0.88
// Based on NVVM 20.0.0
//

.version 9.0
.target sm_100
.address_size 64

	// .globl	_Z18my_function_kernelPKffPfi

.visible .entry _Z18my_function_kernelPKffPfi(
	.param .u64 .ptr .align 1 _Z18my_function_kernelPKffPfi_param_0,
	.param .f32 _Z18my_function_kernelPKffPfi_param_1,
	.param .u64 .ptr .align 1 _Z18my_function_kernelPKffPfi_param_2,
	.param .u32 _Z18my_function_kernelPKffPfi_param_3
)
{
	.reg .pred 	%p<3>;
	.reg .b32 	%r<6>;
	.reg .b32 	%f<6>;
	.reg .b64 	%rd<8>;

	ld.param.u64 	%rd1, [_Z18my_function_kernelPKffPfi_param_0];
	ld.param.f32 	%f1, [_Z18my_function_kernelPKffPfi_param_1];
	ld.param.u64 	%rd2, [_Z18my_function_kernelPKffPfi_param_2];
	ld.param.u32 	%r2, [_Z18my_function_kernelPKffPfi_param_3];
	mov.u32 	%r3, %ctaid.x;
	mov.u32 	%r4, %ntid.x;
	mov.u32 	%r5, %tid.x;
	mad.lo.s32 	%r1, %r3, %r4, %r5;
	setp.ge.s32 	%p1, %r1, %r2;
	@%p1 bra 	$L__BB0_2;
	cvta.to.global.u64 	%rd3, %rd1;
	cvta.to.global.u64 	%rd4, %rd2;
	mul.wide.s32 	%rd5, %r1, 4;
	add.s64 	%rd6, %rd3, %rd5;
	ld.global.f32 	%f2, [%rd6];
	min.f32 	%f3, %f2, 0f3F800000;
	max.f32 	%f4, %f3, 0f00000000;
	setp.neu.f32 	%p2, %f4, %f1;
	selp.f32 	%f5, 0f3F800000, 0f00000000, %p2;
	add.s64 	%rd7, %rd4, %rd5;
	st.global.f32 	[%rd7], %f5;
$L__BB0_2:
	ret;

}


// ===== COMPILED SASS (sm_100) =====

	.target	sm_100

	.elftype	@"ET_EXEC"


//--------------------- .note.nv.tkinfo           --------------------------
	.section	.note.nv.tkinfo,"",@"SHT_NOTE"
	.sectionflags	@"SHF_NOTE_NV_TKINFO"
	.tkinfo
        /*0018*/ 	.word	0x00000002
        /*0030*/ 	.string	""
        /*0030*/ 	.string	"ptxas"
        /*0030*/ 	.string	"Cuda compilation tools, release 13.0, V13.0.88"
        /*0030*/ 	.string	"Build cuda_13.0.r13.0/compiler.36424714_0"
        /*0030*/ 	.string	"-arch sm_100 -m 64 "



//--------------------- .note.nv.cuinfo           --------------------------
	.section	.note.nv.cuinfo,"",@"SHT_NOTE"
	.sectionflags	@"SHF_NOTE_NV_CUINFO"
        /*0018*/ 	.short	0x0002
        /*001a*/ 	.short	0x0064
        /*001c*/ 	.short	0x0082
	.zero		2


//--------------------- .nv.info                  --------------------------
	.section	.nv.info,"",@"SHT_CUDA_INFO"
	.align	4


	//----- nvinfo : EIATTR_REGCOUNT
	.align		4
        /*0000*/ 	.byte	0x04, 0x2f
        /*0002*/ 	.short	(.L_1 - .L_0)
	.align		4
.L_0:
        /*0004*/ 	.word	index@(_Z18my_function_kernelPKffPfi)
        /*0008*/ 	.word	0x0000000a


	//----- nvinfo : EIATTR_FRAME_SIZE
	.align		4
.L_1:
        /*000c*/ 	.byte	0x04, 0x11
        /*000e*/ 	.short	(.L_3 - .L_2)
	.align		4
.L_2:
        /*0010*/ 	.word	index@(_Z18my_function_kernelPKffPfi)
        /*0014*/ 	.word	0x00000000


	//----- nvinfo : EIATTR_MIN_STACK_SIZE
	.align		4
.L_3:
        /*0018*/ 	.byte	0x04, 0x12
        /*001a*/ 	.short	(.L_5 - .L_4)
	.align		4
.L_4:
        /*001c*/ 	.word	index@(_Z18my_function_kernelPKffPfi)
        /*0020*/ 	.word	0x00000000
.L_5:


//--------------------- .nv.compat                --------------------------
	.section	.nv.compat,"",@"SHT_CUDA_COMPAT_INFO"
	.align	4
        /*0000*/ 	.byte	0x02, 0x09, 0x00, 0x00, 0x02, 0x02, 0x01, 0x00, 0x02, 0x05, 0x05, 0x00, 0x03, 0x07, 0x01, 0x01
        /*0010*/ 	.byte	0x02, 0x03, 0x00, 0x00, 0x02, 0x06, 0x01, 0x00, 0x04, 0x0b, 0x08, 0x00, 0x09, 0x00, 0x00, 0x00
        /*0020*/ 	.byte	0x00, 0x00, 0x00, 0x00


//--------------------- .nv.info._Z18my_function_kernelPKffPfi --------------------------
	.section	.nv.info._Z18my_function_kernelPKffPfi,"",@"SHT_CUDA_INFO"
	.sectionflags	@""
	.align	4


	//----- nvinfo : EIATTR_CUDA_API_VERSION
	.align		4
        /*0000*/ 	.byte	0x04, 0x37
        /*0002*/ 	.short	(.L_7 - .L_6)
.L_6:
        /*0004*/ 	.word	0x00000082


	//----- nvinfo : EIATTR_KPARAM_INFO
	.align		4
.L_7:
        /*0008*/ 	.byte	0x04, 0x17
        /*000a*/ 	.short	(.L_9 - .L_8)
.L_8:
        /*000c*/ 	.word	0x00000000
        /*0010*/ 	.short	0x0003
        /*0012*/ 	.short	0x0018
        /*0014*/ 	.byte	0x00, 0xf0, 0x11, 0x00


	//----- nvinfo : EIATTR_KPARAM_INFO
	.align		4
.L_9:
        /*0018*/ 	.byte	0x04, 0x17
        /*001a*/ 	.short	(.L_11 - .L_10)
.L_10:
        /*001c*/ 	.word	0x00000000
        /*0020*/ 	.short	0x0002
        /*0022*/ 	.short	0x0010
        /*0024*/ 	.byte	0x00, 0xf5, 0x21, 0x00


	//----- nvinfo : EIATTR_KPARAM_INFO
	.align		4
.L_11:
        /*0028*/ 	.byte	0x04, 0x17
        /*002a*/ 	.short	(.L_13 - .L_12)
.L_12:
        /*002c*/ 	.word	0x00000000
        /*0030*/ 	.short	0x0001
        /*0032*/ 	.short	0x0008
        /*0034*/ 	.byte	0x00, 0xf0, 0x11, 0x00


	//----- nvinfo : EIATTR_KPARAM_INFO
	.align		4
.L_13:
        /*0038*/ 	.byte	0x04, 0x17
        /*003a*/ 	.short	(.L_15 - .L_14)
.L_14:
        /*003c*/ 	.word	0x00000000
        /*0040*/ 	.short	0x0000
        /*0042*/ 	.short	0x0000
        /*0044*/ 	.byte	0x00, 0xf5, 0x21, 0x00


	//----- nvinfo : EIATTR_SPARSE_MMA_MASK
	.align		4
.L_15:
        /*0048*/ 	.byte	0x03, 0x50
        /*004a*/ 	.short	0x0000


	//----- nvinfo : EIATTR_MAXREG_COUNT
	.align		4
        /*004c*/ 	.byte	0x03, 0x1b
        /*004e*/ 	.short	0x00ff


	//----- nvinfo : EIATTR_MERCURY_ISA_VERSION
	.align		4
        /*0050*/ 	.byte	0x03, 0x5f
        /*0052*/ 	.short	0x0101


	//----- nvinfo : EIATTR_VRC_CTA_INIT_COUNT
	.align		4
        /*0054*/ 	.byte	0x02, 0x4a
	.zero		1
	.zero		1


	//----- nvinfo : EIATTR_EXIT_INSTR_OFFSETS
	.align		4
        /*0058*/ 	.byte	0x04, 0x1c
        /*005a*/ 	.short	(.L_17 - .L_16)


	//   ....[0]....
.L_16:
        /*005c*/ 	.word	0x00000070


	//   ....[1]....
        /*0060*/ 	.word	0x00000120


	//----- nvinfo : EIATTR_CBANK_PARAM_SIZE
	.align		4
.L_17:
        /*0064*/ 	.byte	0x03, 0x19
        /*0066*/ 	.short	0x001c


	//----- nvinfo : EIATTR_PARAM_CBANK
	.align		4
        /*0068*/ 	.byte	0x04, 0x0a
        /*006a*/ 	.short	(.L_19 - .L_18)
	.align		4
.L_18:
        /*006c*/ 	.word	index@(.nv.constant0._Z18my_function_kernelPKffPfi)
        /*0070*/ 	.short	0x0380
        /*0072*/ 	.short	0x001c


	//----- nvinfo : EIATTR_SW_WAR
	.align		4
.L_19:
        /*0074*/ 	.byte	0x04, 0x36
        /*0076*/ 	.short	(.L_21 - .L_20)
.L_20:
        /*0078*/ 	.word	0x00000008
.L_21:


//--------------------- .nv.callgraph             --------------------------
	.section	.nv.callgraph,"",@"SHT_CUDA_CALLGRAPH"
	.align	4
	.sectionentsize	8
	.align		4
        /*0000*/ 	.word	0x00000000
	.align		4
        /*0004*/ 	.word	0xffffffff
	.align		4
        /*0008*/ 	.word	0x00000000
	.align		4
        /*000c*/ 	.word	0xfffffffe
	.align		4
        /*0010*/ 	.word	0x00000000
	.align		4
        /*0014*/ 	.word	0xfffffffd
	.align		4
        /*0018*/ 	.word	0x00000000
	.align		4
        /*001c*/ 	.word	0xfffffffc


//--------------------- .text._Z18my_function_kernelPKffPfi --------------------------
	.section	.text._Z18my_function_kernelPKffPfi,"ax",@progbits
	.align	128
        .global         _Z18my_function_kernelPKffPfi
        .type           _Z18my_function_kernelPKffPfi,@function
        .size           _Z18my_function_kernelPKffPfi,(.L_x_1 - _Z18my_function_kernelPKffPfi)
        .other          _Z18my_function_kernelPKffPfi,@"STO_CUDA_ENTRY STV_DEFAULT"
_Z18my_function_kernelPKffPfi:
.text._Z18my_function_kernelPKffPfi:
[----:B------:R-:W-:Y:S01]  /*0000*/  LDC R1, c[0x0][0x37c] ;  /* 0x0000df00ff017b82 */ /* 0x000fe20000000800 */
[----:B------:R-:W0:Y:S07]  /*0010*/  S2R R0, SR_TID.X ;  /* 0x0000000000007919 */ /* 0x000e2e0000002100 */
[----:B------:R-:W0:Y:S01]  /*0020*/  S2UR UR4, SR_CTAID.X ;  /* 0x00000000000479c3 */ /* 0x000e220000002500 */
[----:B------:R-:W1:Y:S07]  /*0030*/  LDCU UR5, c[0x0][0x398] ;  /* 0x00007300ff0577ac */ /* 0x000e6e0008000800 */
[----:B------:R-:W0:Y:S02]  /*0040*/  LDC R7, c[0x0][0x360] ;  /* 0x0000d800ff077b82 */ /* 0x000e240000000800 */
[----:B0-----:R-:W-:-:S05]  /*0050*/  IMAD R7, R7, UR4, R0 ;  /* 0x0000000407077c24 */ /* 0x001fca000f8e0200 */
[----:B-1----:R-:W-:-:S13]  /*0060*/  ISETP.GE.AND P0, PT, R7, UR5, PT ;  /* 0x0000000507007c0c */ /* 0x002fda000bf06270 */
[----:B------:R-:W-:Y:S05]  /*0070*/  @P0 EXIT ;  /* 0x000000000000094d */ /* 0x000fea0003800000 */
[----:B------:R-:W0:Y:S01]  /*0080*/  LDC.64 R2, c[0x0][0x380] ;  /* 0x0000e000ff027b82 */ /* 0x000e220000000a00 */
[----:B------:R-:W1:Y:S01]  /*0090*/  LDCU.64 UR4, c[0x0][0x358] ;  /* 0x00006b00ff0477ac */ /* 0x000e620008000a00 */
[----:B------:R-:W2:Y:S06]  /*00a0*/  LDCU UR6, c[0x0][0x388] ;  /* 0x00007100ff0677ac */ /* 0x000eac0008000800 */
[----:B------:R-:W3:Y:S01]  /*00b0*/  LDC.64 R4, c[0x0][0x390] ;  /* 0x0000e400ff047b82 */ /* 0x000ee20000000a00 */
[----:B0-----:R-:W-:-:S06]  /*00c0*/  IMAD.WIDE R2, R7, 0x4, R2 ;  /* 0x0000000407027825 */ /* 0x001fcc00078e0202 */
[----:B-1----:R-:W4:Y:S01]  /*00d0*/  LDG.E R2, desc[UR4][R2.64] ;  /* 0x0000000402027981 */ /* 0x002f22000c1e1900 */
[----:B---3--:R-:W-:-:S04]  /*00e0*/  IMAD.WIDE R4, R7, 0x4, R4 ;  /* 0x0000000407047825 */ /* 0x008fc800078e0204 */
[----:B----4-:R-:W-:-:S05]  /*00f0*/  FADD.SAT R0, RZ, R2 ;  /* 0x00000002ff007221 */ /* 0x010fca0000002000 */
[----:B--2---:R-:W-:-:S05]  /*0100*/  FSET.BF.NEU.AND R7, R0, UR6, PT ;  /* 0x0000000600077c0a */ /* 0x004fca000b80d000 */
[----:B------:R-:W-:Y:S01]  /*0110*/  STG.E desc[UR4][R4.64], R7 ;  /* 0x0000000704007986 */ /* 0x000fe2000c101904 */
[----:B------:R-:W-:Y:S05]  /*0120*/  EXIT ;  /* 0x000000000000794d */ /* 0x000fea0003800000 */
.L_x_0:
[----:B------:R-:W-:-:S00]  /*0130*/  BRA `(.L_x_0) ;  /* 0xfffffffc00fc7947 */ /* 0x000fc0000383ffff */
[----:B------:R-:W-:-:S00]  /*0140*/  NOP ;  /* 0x0000000000007918 */ /* 0x000fc00000000000 */
        /* <DEDUP_REMOVED lines=11> */
.L_x_1:


//--------------------- .nv.shared.reserved.0     --------------------------
	.section	.nv.shared.reserved.0,"aw",@nobits
	.weak		__nv_reservedSMEM_offset_0_alias
	.size		__nv_reservedSMEM_offset_0_alias, 0, 64
	.other		__nv_reservedSMEM_offset_0_alias,@"STO_CUDA_RESERVED_SHARED STV_DEFAULT"
__nv_reservedSMEM_offset_0_alias:
	.zero		0
	.zero		64


//--------------------- .nv.constant0._Z18my_function_kernelPKffPfi --------------------------
	.section	.nv.constant0._Z18my_function_kernelPKffPfi,"a",@progbits
	.sectionflags	@""
	.align	4
.nv.constant0._Z18my_function_kernelPKffPfi:
	.zero		924


//--------------------- SYMBOLS --------------------------

	.type		.nv.reservedSmem.offset0,@object
	.size		.nv.reservedSmem.offset0,0x4
